	.headerflags	@"EF_CUDA_TEXMODE_UNIFIED EF_CUDA_64BIT_ADDRESS EF_CUDA_ACCELERATORS EF_CUDA_SM90 EF_CUDA_VIRTUAL_SM(EF_CUDA_SM90)"
	.elftype	@"ET_EXEC"


//--------------------- .nv.info                  --------------------------
	.section	.nv.info,"",@"SHT_CUDA_INFO"
	.align	4


	//----- nvinfo : EIATTR_REGCOUNT
	.align		4
        /*0000*/ 	.byte	0x04, 0x2f
        /*0002*/ 	.short	(.L_1 - .L_0)
	.align		4
.L_0:
        /*0004*/ 	.word	index@(triton_mm)
        /*0008*/ 	.word	0x00000048


	//----- nvinfo : EIATTR_MIN_STACK_SIZE
	.align		4
.L_1:
        /*000c*/ 	.byte	0x04, 0x12
        /*000e*/ 	.short	(.L_3 - .L_2)
	.align		4
.L_2:
        /*0010*/ 	.word	index@(triton_mm)
        /*0014*/ 	.word	0x00000000


	//----- nvinfo : EIATTR_FRAME_SIZE
	.align		4
.L_3:
        /*0018*/ 	.byte	0x04, 0x11
        /*001a*/ 	.short	(.L_5 - .L_4)
	.align		4
.L_4:
        /*001c*/ 	.word	index@(triton_mm)
        /*0020*/ 	.word	0x00000000


	//----- nvinfo : EIATTR_MIN_STACK_SIZE
	.align		4
.L_5:
        /*0024*/ 	.byte	0x04, 0x12
        /*0026*/ 	.short	(.L_7 - .L_6)
	.align		4
.L_6:
        /*0028*/ 	.word	index@(triton_mm)
        /*002c*/ 	.word	0x00000000
.L_7:


//--------------------- .nv.info.triton_mm        --------------------------
	.section	.nv.info.triton_mm,"",@"SHT_CUDA_INFO"
	.sectionflags	@""
	.align	4


	//----- nvinfo : EIATTR_CUDA_API_VERSION
	.align		4
        /*0000*/ 	.byte	0x04, 0x37
        /*0002*/ 	.short	(.L_9 - .L_8)
.L_8:
        /*0004*/ 	.word	0x0000007c


	//----- nvinfo : EIATTR_KPARAM_INFO
	.align		4
.L_9:
        /*0008*/ 	.byte	0x04, 0x17
        /*000a*/ 	.short	(.L_11 - .L_10)
.L_10:
        /*000c*/ 	.word	0x00000000
        /*0010*/ 	.short	0x0002
        /*0012*/ 	.short	0x0010
        /*0014*/ 	.byte	0x00, 0xf0, 0x21, 0x00


	//----- nvinfo : EIATTR_KPARAM_INFO
	.align		4
.L_11:
        /*0018*/ 	.byte	0x04, 0x17
        /*001a*/ 	.short	(.L_13 - .L_12)
.L_12:
        /*001c*/ 	.word	0x00000000
        /*0020*/ 	.short	0x0001
        /*0022*/ 	.short	0x0008
        /*0024*/ 	.byte	0x00, 0xf0, 0x21, 0x00


	//----- nvinfo : EIATTR_KPARAM_INFO
	.align		4
.L_13:
        /*0028*/ 	.byte	0x04, 0x17
        /*002a*/ 	.short	(.L_15 - .L_14)
.L_14:
        /*002c*/ 	.word	0x00000000
        /*0030*/ 	.short	0x0000
        /*0032*/ 	.short	0x0000
        /*0034*/ 	.byte	0x00, 0xf0, 0x21, 0x00


	//----- nvinfo : EIATTR_SPARSE_MMA_MASK
	.align		4
.L_15:
        /*0038*/ 	.byte	0x03, 0x50
        /*003a*/ 	.short	0x0000


	//----- nvinfo : EIATTR_MAXREG_COUNT
	.align		4
        /*003c*/ 	.byte	0x03, 0x1b
        /*003e*/ 	.short	0x00ff


	//----- nvinfo : EIATTR_COOP_GROUP_MASK_REGIDS
	.align		4
        /*0040*/ 	.byte	0x04, 0x29
        /*0042*/ 	.short	(.L_17 - .L_16)


	//   ....[0]....
.L_16:
        /*0044*/ 	.word	0xffffffff


	//----- nvinfo : EIATTR_COOP_GROUP_INSTR_OFFSETS
	.align		4
.L_17:
        /*0048*/ 	.byte	0x04, 0x28
        /*004a*/ 	.short	(.L_19 - .L_18)


	//   ....[0]....
.L_18:
        /*004c*/ 	.word	0x000014e0


	//----- nvinfo : EIATTR_EXIT_INSTR_OFFSETS
	.align		4
.L_19:
        /*0050*/ 	.byte	0x04, 0x1c
        /*0052*/ 	.short	(.L_21 - .L_20)


	//   ....[0]....
.L_20:
        /*0054*/ 	.word	0x00002050


	//   ....[1]....
        /*0058*/ 	.word	0x000020a0


	//----- nvinfo : EIATTR_MAX_THREADS
	.align		4
.L_21:
        /*005c*/ 	.byte	0x04, 0x05
        /*005e*/ 	.short	(.L_23 - .L_22)
.L_22:
        /*0060*/ 	.word	0x00000080
        /*0064*/ 	.word	0x00000001
        /*0068*/ 	.word	0x00000001


	//----- nvinfo : EIATTR_CBANK_PARAM_SIZE
	.align		4
.L_23:
        /*006c*/ 	.byte	0x03, 0x19
        /*006e*/ 	.short	0x0018


	//----- nvinfo : EIATTR_PARAM_CBANK
	.align		4
        /*0070*/ 	.byte	0x04, 0x0a
        /*0072*/ 	.short	(.L_25 - .L_24)
	.align		4
.L_24:
        /*0074*/ 	.word	index@(.nv.constant0.triton_mm)
        /*0078*/ 	.short	0x0210
        /*007a*/ 	.short	0x0018


	//----- nvinfo : EIATTR_SW_WAR
	.align		4
.L_25:
        /*007c*/ 	.byte	0x04, 0x36
        /*007e*/ 	.short	(.L_27 - .L_26)
.L_26:
        /*0080*/ 	.word	0x00000008
.L_27:


//--------------------- .nv.callgraph             --------------------------
	.section	.nv.callgraph,"",@"SHT_CUDA_CALLGRAPH"
	.align	4
	.sectionentsize	8
	.align		4
        /*0000*/ 	.word	0x00000000
	.align		4
        /*0004*/ 	.word	0xffffffff
	.align		4
        /*0008*/ 	.word	0x00000000
	.align		4
        /*000c*/ 	.word	0xfffffffe
	.align		4
        /*0010*/ 	.word	0x00000000
	.align		4
        /*0014*/ 	.word	0xfffffffd
	.align		4
        /*0018*/ 	.word	0x00000000
	.align		4
        /*001c*/ 	.word	0xfffffffc


//--------------------- .text.triton_mm           --------------------------
	.section	.text.triton_mm,"ax",@progbits
	.sectionflags	@"SHF_BARRIERS=1"
	.align	128
        .global         triton_mm
        .type           triton_mm,@function
        .size           triton_mm,(.L_x_2 - triton_mm)
        .other          triton_mm,@"STO_CUDA_ENTRY STV_DEFAULT"
triton_mm:
.text.triton_mm:
[----:B------:R-:W1:Y:S01]  /*0000*/  LDC R1, c[0x0][0x28] ;  /* 0x00000a00ff017b82 */ /* 0x000e620000000800 */
[----:B------:R-:W2:Y:S01]  /*0010*/  S2R R8, SR_CTAID.X ;  /* 0x0000000000087919 */ /* 0x000ea20000002500 */
[----:B------:R-:W-:-:S06]  /*0020*/  IMAD.MOV.U32 R2, RZ, RZ, -0x8 ;  /* 0xfffffff8ff027424 */ /* 0x000fcc00078e00ff */
[----:B------:R-:W3:Y:S01]  /*0030*/  S2UR UR4, SR_CgaCtaId ;  /* 0x00000000000479c3 */ /* 0x000ee20000008800 */
[----:B------:R-:W-:Y:S01]  /*0040*/  UMOV UR10, 0x400 ;  /* 0x00000400000a7882 */ /* 0x000fe20000000000 */
[----:B------:R-:W-:Y:S01]  /*0050*/  ULDC.64 UR14, c[0x0][0x208] ;  /* 0x00008200000e7ab9 */ /* 0x000fe20000000a00 */
[----:B------:R-:W-:Y:S01]  /*0060*/  UMOV UR12, 0x3 ;  /* 0x00000003000c7882 */ /* 0x000fe20000000000 */
[----:B------:R-:W-:Y:S01]  /*0070*/  UMOV UR11, 0xffffffff ;  /* 0xffffffff000b7882 */ /* 0x000fe20000000000 */
[----:B------:R-:W-:Y:S01]  /*0080*/  UMOV UR6, URZ ;  /* 0x0000003f00067c82 */ /* 0x000fe20008000000 */
[----:B------:R-:W-:Y:S02]  /*0090*/  UMOV UR7, URZ ;  /* 0x0000003f00077c82 */ /* 0x000fe40008000000 */
[----:B------:R-:W4:Y:S08]  /*00a0*/  LDC.64 R54, c[0x0][0x210] ;  /* 0x00008400ff367b82 */ /* 0x000f300000000a00 */
[----:B------:R-:W5:Y:S01]  /*00b0*/  LDC.64 R38, c[0x0][0x218] ;  /* 0x00008600ff267b82 */ /* 0x000f620000000a00 */
[----:B---3--:R-:W-:-:S04]  /*00c0*/  UPRMT UR10, UR4, 0x654, UR10 ;  /* 0x00000654040a7896 */ /* 0x008fc8000800000a */
[----:B------:R-:W-:Y:S01]  /*00d0*/  UIADD3 UR13, UR10, 0x14000, URZ ;  /* 0x000140000a0d7890 */ /* 0x000fe2000fffe03f */
[C---:B--2---:R-:W-:Y:S01]  /*00e0*/  IMAD.HI R15, R8.reuse, 0x2aaaaaab, RZ ;  /* 0x2aaaaaab080f7827 */ /* 0x044fe200078e02ff */
[----:B------:R-:W-:-:S04]  /*00f0*/  ISETP.GE.AND P1, PT, R8, RZ, PT ;  /* 0x000000ff0800720c */ /* 0x000fc80003f26270 */
[----:B------:R-:W-:-:S04]  /*0100*/  SHF.R.U32.HI R0, RZ, 0x1f, R15 ;  /* 0x0000001fff007819 */ /* 0x000fc8000001160f */
[----:B------:R-:W-:-:S05]  /*0110*/  LEA.HI.SX32 R15, R15, R0, 0x19 ;  /* 0x000000000f0f7211 */ /* 0x000fca00078fcaff */
[C---:B------:R-:W-:Y:S02]  /*0120*/  IMAD R0, R15.reuse, R2, 0x40 ;  /* 0x000000400f007424 */ /* 0x040fe400078e0202 */
[----:B------:R-:W-:-:S03]  /*0130*/  IMAD R6, R15, -0x300, R8 ;  /* 0xfffffd000f067824 */ /* 0x000fc600078e0208 */
[----:B------:R-:W-:Y:S02]  /*0140*/  VIMNMX R5, R0, 0x8, PT ;  /* 0x0000000800057848 */ /* 0x000fe40003fe0100 */
[----:B------:R-:W-:Y:S01]  /*0150*/  IABS R10, R6 ;  /* 0x00000006000a7213 */ /* 0x000fe20000000000 */
[----:B------:R-:W2:Y:S01]  /*0160*/  S2R R0, SR_TID.X ;  /* 0x0000000000007919 */ /* 0x000ea20000002100 */
[-C--:B------:R-:W-:Y:S02]  /*0170*/  IABS R26, R5.reuse ;  /* 0x00000005001a7213 */ /* 0x080fe40000000000 */
[-C--:B------:R-:W-:Y:S02]  /*0180*/  IABS R9, R5.reuse ;  /* 0x0000000500097213 */ /* 0x080fe40000000000 */
[----:B------:R-:W3:Y:S01]  /*0190*/  I2F.RP R4, R26 ;  /* 0x0000001a00047306 */ /* 0x000ee20000209400 */
[-C--:B------:R-:W-:Y:S02]  /*01a0*/  LOP3.LUT R6, R6, R5.reuse, RZ, 0x3c, !PT ;  /* 0x0000000506067212 */ /* 0x080fe400078e3cff */
[----:B------:R-:W-:Y:S01]  /*01b0*/  IMAD.MOV R19, RZ, RZ, -R9 ;  /* 0x000000ffff137224 */ /* 0x000fe200078e0a09 */
[----:B------:R-:W-:-:S02]  /*01c0*/  LOP3.LUT R20, RZ, R5, RZ, 0x33, !PT ;  /* 0x00000005ff147212 */ /* 0x000fc400078e33ff */
[----:B------:R-:W-:Y:S02]  /*01d0*/  ISETP.GE.AND P0, PT, R6, RZ, PT ;  /* 0x000000ff0600720c */ /* 0x000fe40003f06270 */
[----:B---3--:R-:W3:Y:S01]  /*01e0*/  MUFU.RCP R4, R4 ;  /* 0x0000000400047308 */ /* 0x008ee20000001000 */
[----:B--2---:R-:W-:Y:S01]  /*01f0*/  SHF.R.U32.HI R18, RZ, 0x4, R0 ;  /* 0x00000004ff127819 */ /* 0x004fe20000011600 */
[C---:B------:R-:W-:Y:S01]  /*0200*/  IMAD.SHL.U32 R17, R0.reuse, 0x8, RZ ;  /* 0x0000000800117824 */ /* 0x040fe200078e00ff */
[----:B------:R-:W-:Y:S01]  /*0210*/  LOP3.LUT R16, R0, 0x8, RZ, 0xc0, !PT ;  /* 0x0000000800107812 */ /* 0x000fe200078ec0ff */
[----:B---3--:R-:W-:Y:S01]  /*0220*/  VIADD R2, R4, 0xffffffe ;  /* 0x0ffffffe04027836 */ /* 0x008fe20000000000 */
[----:B------:R-:W-:-:S03]  /*0230*/  SGXT.U32 R18, R18, 0x3 ;  /* 0x000000031212781a */ /* 0x000fc60000000000 */
[----:B------:R2:W3:Y:S01]  /*0240*/  F2I.FTZ.U32.TRUNC.NTZ R3, R2 ;  /* 0x0000000200037305 */ /* 0x0004e2000021f000 */
[C---:B------:R-:W-:Y:S01]  /*0250*/  LOP3.LUT R9, R18.reuse, 0x30, RZ, 0xfc, !PT ;  /* 0x0000003012097812 */ /* 0x040fe200078efcff */
[C---:B------:R-:W-:Y:S01]  /*0260*/  IMAD.SHL.U32 R12, R18.reuse, 0x8, RZ ;  /* 0x00000008120c7824 */ /* 0x040fe200078e00ff */
[----:B------:R-:W-:Y:S01]  /*0270*/  LOP3.LUT R6, R18, 0x18, RZ, 0xfc, !PT ;  /* 0x0000001812067812 */ /* 0x000fe200078efcff */
[----:B------:R-:W-:Y:S02]  /*0280*/  IMAD.SHL.U32 R13, R16, 0x200, RZ ;  /* 0x00000200100d7824 */ /* 0x000fe400078e00ff */
[----:B------:R-:W-:Y:S01]  /*0290*/  IMAD.SHL.U32 R9, R9, 0x40, RZ ;  /* 0x0000004009097824 */ /* 0x000fe200078e00ff */
[----:B------:R-:W-:Y:S01]  /*02a0*/  LOP3.LUT R12, R12, 0x38, R17, 0x78, !PT ;  /* 0x000000380c0c7812 */ /* 0x000fe200078e7811 */
[----:B------:R-:W-:Y:S02]  /*02b0*/  IMAD.SHL.U32 R23, R6, 0x40, RZ ;  /* 0x0000004006177824 */ /* 0x000fe400078e00ff */
[----:B--2---:R-:W-:-:S02]  /*02c0*/  IMAD.MOV.U32 R2, RZ, RZ, RZ ;  /* 0x000000ffff027224 */ /* 0x004fc400078e00ff */
[----:B------:R-:W-:Y:S01]  /*02d0*/  IMAD.SHL.U32 R11, R18, 0x40, RZ ;  /* 0x00000040120b7824 */ /* 0x000fe200078e00ff */
[----:B------:R-:W-:Y:S01]  /*02e0*/  LOP3.LUT R22, R23, R12, RZ, 0xfc, !PT ;  /* 0x0000000c17167212 */ /* 0x000fe200078efcff */
[C---:B------:R-:W-:Y:S02]  /*02f0*/  IMAD.SHL.U32 R23, R16.reuse, 0x100, RZ ;  /* 0x0000010010177824 */ /* 0x040fe400078e00ff */
[----:B---3--:R-:W-:Y:S02]  /*0300*/  IMAD.MOV R7, RZ, RZ, -R3 ;  /* 0x000000ffff077224 */ /* 0x008fe400078e0a03 */
[----:B------:R-:W-:Y:S02]  /*0310*/  IMAD.SHL.U32 R46, R16, 0x8, RZ ;  /* 0x00000008102e7824 */ /* 0x000fe400078e00ff */
[----:B------:R-:W-:-:S04]  /*0320*/  IMAD R7, R7, R26, RZ ;  /* 0x0000001a07077224 */ /* 0x000fc800078e02ff */
[----:B------:R-:W-:Y:S01]  /*0330*/  IMAD.HI.U32 R3, R3, R7, R2 ;  /* 0x0000000703037227 */ /* 0x000fe200078e0002 */
[----:B------:R-:W-:-:S05]  /*0340*/  LOP3.LUT R7, R18, 0x20, RZ, 0xfc, !PT ;  /* 0x0000002012077812 */ /* 0x000fca00078efcff */
[----:B------:R-:W-:-:S04]  /*0350*/  IMAD.HI.U32 R4, R3, R10, RZ ;  /* 0x0000000a03047227 */ /* 0x000fc800078e00ff */
[----:B------:R-:W-:Y:S01]  /*0360*/  IMAD R2, R4, R19, R10 ;  /* 0x0000001304027224 */ /* 0x000fe200078e020a */
[----:B------:R-:W-:Y:S02]  /*0370*/  IABS R10, R8 ;  /* 0x00000008000a7213 */ /* 0x000fe40000000000 */
[----:B------:R-:W-:Y:S02]  /*0380*/  LOP3.LUT R8, R18, 0x28, RZ, 0xfc, !PT ;  /* 0x0000002812087812 */ /* 0x000fe400078efcff */
[----:B------:R-:W-:Y:S01]  /*0390*/  ISETP.GT.U32.AND P4, PT, R26, R2, PT ;  /* 0x000000021a00720c */ /* 0x000fe20003f84070 */
[----:B------:R-:W-:-:S04]  /*03a0*/  IMAD.HI.U32 R3, R3, R10, RZ ;  /* 0x0000000a03037227 */ /* 0x000fc800078e00ff */
[----:B------:R-:W-:Y:S01]  /*03b0*/  IMAD R19, R3, R19, R10 ;  /* 0x0000001303137224 */ /* 0x000fe200078e020a */
[----:B------:R-:W-:Y:S01]  /*03c0*/  LOP3.LUT R3, R18, 0x10, RZ, 0xfc, !PT ;  /* 0x0000001012037812 */ /* 0x000fe200078efcff */
[----:B------:R-:W-:Y:S01]  /*03d0*/  IMAD.SHL.U32 R6, R8, 0x40, RZ ;  /* 0x0000004008067824 */ /* 0x000fe200078e00ff */
[----:B------:R-:W-:Y:S02]  /*03e0*/  LOP3.LUT R10, R18, 0x38, RZ, 0xfc, !PT ;  /* 0x00000038120a7812 */ /* 0x000fe400078efcff */
[----:B------:R-:W-:Y:S01]  /*03f0*/  ISETP.GT.U32.AND P3, PT, R26, R19, PT ;  /* 0x000000131a00720c */ /* 0x000fe20003f64070 */
[----:B------:R-:W-:Y:S01]  /*0400*/  IMAD.SHL.U32 R3, R3, 0x40, RZ ;  /* 0x0000004003037824 */ /* 0x000fe200078e00ff */
[----:B------:R-:W-:Y:S01]  /*0410*/  LOP3.LUT R8, R12, R11, RZ, 0xfc, !PT ;  /* 0x0000000b0c087212 */ /* 0x000fe200078efcff */
[----:B------:R-:W-:Y:S02]  /*0420*/  @!P4 IMAD.IADD R2, R2, 0x1, -R26 ;  /* 0x000000010202c824 */ /* 0x000fe400078e0a1a */
[----:B------:R-:W-:Y:S01]  /*0430*/  @!P4 VIADD R4, R4, 0x1 ;  /* 0x000000010404c836 */ /* 0x000fe20000000000 */
[----:B------:R-:W-:Y:S01]  /*0440*/  LOP3.LUT R14, R3, R12, RZ, 0xfc, !PT ;  /* 0x0000000c030e7212 */ /* 0x000fe200078efcff */
[----:B------:R-:W-:Y:S01]  /*0450*/  IMAD.SHL.U32 R24, R10, 0x40, RZ ;  /* 0x000000400a187824 */ /* 0x000fe200078e00ff */
[----:B------:R-:W-:-:S02]  /*0460*/  ISETP.GE.U32.AND P2, PT, R2, R26, PT ;  /* 0x0000001a0200720c */ /* 0x000fc40003f46070 */
[----:B------:R-:W-:Y:S02]  /*0470*/  LOP3.LUT R2, R18, 0x8, RZ, 0xfc, !PT ;  /* 0x0000000812027812 */ /* 0x000fe400078efcff */
[----:B------:R-:W-:Y:S01]  /*0480*/  LOP3.LUT R3, R13, R6, R12, 0xfe, !PT ;  /* 0x000000060d037212 */ /* 0x000fe200078efe0c */
[----:B------:R-:W-:Y:S01]  /*0490*/  @!P3 IMAD.IADD R19, R19, 0x1, -R26 ;  /* 0x000000011313b824 */ /* 0x000fe200078e0a1a */
[-C--:B------:R-:W-:Y:S01]  /*04a0*/  LOP3.LUT R6, R8, R13.reuse, RZ, 0xfc, !PT ;  /* 0x0000000d08067212 */ /* 0x080fe200078efcff */
[----:B------:R-:W-:Y:S01]  /*04b0*/  IMAD.SHL.U32 R21, R2, 0x40, RZ ;  /* 0x0000004002157824 */ /* 0x000fe200078e00ff */
[----:B------:R-:W-:Y:S01]  /*04c0*/  LOP3.LUT R11, R14, R13, RZ, 0xfc, !PT ;  /* 0x0000000d0e0b7212 */ /* 0x000fe200078efcff */
[----:B------:R-:W-:Y:S01]  /*04d0*/  IMAD.SHL.U32 R2, R7, 0x40, RZ ;  /* 0x0000004007027824 */ /* 0x000fe200078e00ff */
[----:B------:R-:W-:Y:S02]  /*04e0*/  ISETP.GT.U32.AND P3, PT, R26, R19, PT ;  /* 0x000000131a00720c */ /* 0x000fe40003f64070 */
[----:B------:R-:W-:Y:S01]  /*04f0*/  LOP3.LUT R10, R21, R12, RZ, 0xfc, !PT ;  /* 0x0000000c150a7212 */ /* 0x000fe200078efcff */
[----:B------:R-:W-:Y:S01]  /*0500*/  @P2 VIADD R4, R4, 0x1 ;  /* 0x0000000104042836 */ /* 0x000fe20000000000 */
[----:B------:R-:W-:-:S02]  /*0510*/  ISETP.NE.AND P2, PT, R5, RZ, PT ;  /* 0x000000ff0500720c */ /* 0x000fc40003f45270 */
[----:B------:R-:W-:Y:S01]  /*0520*/  LOP3.LUT R2, R13, R2, R12, 0xfe, !PT ;  /* 0x000000020d027212 */ /* 0x000fe200078efe0c */
[----:B------:R-:W-:Y:S01]  /*0530*/  IMAD.MOV.U32 R7, RZ, RZ, R4 ;  /* 0x000000ffff077224 */ /* 0x000fe200078e0004 */
[----:B------:R-:W-:Y:S02]  /*0540*/  LOP3.LUT R4, R13, R9, R12, 0xfe, !PT ;  /* 0x000000090d047212 */ /* 0x000fe400078efe0c */
[----:B------:R-:W-:Y:S01]  /*0550*/  LOP3.LUT R5, R13, R24, R12, 0xfe, !PT ;  /* 0x000000180d057212 */ /* 0x000fe200078efe0c */
[----:B------:R-:W-:Y:S01]  /*0560*/  @!P0 IMAD.MOV R7, RZ, RZ, -R7 ;  /* 0x000000ffff078224 */ /* 0x000fe200078e0a07 */
[-C--:B------:R-:W-:Y:S01]  /*0570*/  LOP3.LUT R12, R14, R23.reuse, RZ, 0xfc, !PT ;  /* 0x000000170e0c7212 */ /* 0x080fe200078efcff */
[----:B------:R-:W-:Y:S01]  /*0580*/  @!P3 IMAD.IADD R19, R19, 0x1, -R26 ;  /* 0x000000011313b824 */ /* 0x000fe200078e0a1a */
[----:B------:R-:W-:Y:S02]  /*0590*/  LOP3.LUT R14, R22, R23, RZ, 0xfc, !PT ;  /* 0x00000017160e7212 */ /* 0x000fe400078efcff */
[----:B------:R-:W-:Y:S01]  /*05a0*/  SEL R9, R20, R7, !P2 ;  /* 0x0000000714097207 */ /* 0x000fe20005000000 */
[----:B------:R-:W-:Y:S01]  /*05b0*/  @!P1 IMAD.MOV R19, RZ, RZ, -R19 ;  /* 0x000000ffff139224 */ /* 0x000fe200078e0a13 */
[----:B------:R-:W-:-:S02]  /*05c0*/  LOP3.LUT R7, R8, R23, RZ, 0xfc, !PT ;  /* 0x0000001708077212 */ /* 0x000fc400078efcff */
[C---:B------:R-:W-:Y:S01]  /*05d0*/  LOP3.LUT R8, R10.reuse, R13, RZ, 0xfc, !PT ;  /* 0x0000000d0a087212 */ /* 0x040fe200078efcff */
[----:B------:R-:W-:Y:S01]  /*05e0*/  IMAD.SHL.U32 R9, R9, 0x20, RZ ;  /* 0x0000002009097824 */ /* 0x000fe200078e00ff */
[----:B------:R-:W-:Y:S02]  /*05f0*/  LOP3.LUT R10, R10, R23, RZ, 0xfc, !PT ;  /* 0x000000170a0a7212 */ /* 0x000fe400078efcff */
[----:B------:R-:W-:Y:S02]  /*0600*/  LOP3.LUT R13, R22, R13, RZ, 0xfc, !PT ;  /* 0x0000000d160d7212 */ /* 0x000fe400078efcff */
[----:B------:R-:W-:Y:S02]  /*0610*/  LOP3.LUT R23, R9, 0x10, R18, 0xfe, !PT ;  /* 0x0000001009177812 */ /* 0x000fe400078efe12 */
[----:B------:R-:W-:Y:S02]  /*0620*/  LOP3.LUT R21, R9, R18, RZ, 0xfc, !PT ;  /* 0x0000001209157212 */ /* 0x000fe400078efcff */
[----:B------:R-:W-:Y:S01]  /*0630*/  LOP3.LUT R22, R9, 0x8, R18, 0xfe, !PT ;  /* 0x0000000809167812 */ /* 0x000fe200078efe12 */
[----:B------:R-:W-:Y:S01]  /*0640*/  IMAD.HI R29, R23, 0x2aaaaaab, RZ ;  /* 0x2aaaaaab171d7827 */ /* 0x000fe200078e02ff */
[----:B------:R-:W-:-:S02]  /*0650*/  LOP3.LUT R24, R9, 0x18, R18, 0xfe, !PT ;  /* 0x0000001809187812 */ /* 0x000fc400078efe12 */
[----:B------:R-:W-:Y:S01]  /*0660*/  SEL R20, R20, R19, !P2 ;  /* 0x0000001314147207 */ /* 0x000fe20005000000 */
[----:B------:R-:W-:Y:S01]  /*0670*/  IMAD.HI R25, R21, 0x2aaaaaab, RZ ;  /* 0x2aaaaaab15197827 */ /* 0x000fe200078e02ff */
[----:B------:R-:W-:Y:S02]  /*0680*/  SHF.R.U32.HI R30, RZ, 0x1f, R29 ;  /* 0x0000001fff1e7819 */ /* 0x000fe4000001161d */
[----:B------:R-:W-:Y:S01]  /*0690*/  LEA R68, R6, UR10, 0x1 ;  /* 0x0000000a06447c11 */ /* 0x000fe2000f8e08ff */
[----:B------:R-:W-:Y:S01]  /*06a0*/  IMAD.HI R27, R22, 0x2aaaaaab, RZ ;  /* 0x2aaaaaab161b7827 */ /* 0x000fe200078e02ff */
[----:B------:R-:W-:Y:S02]  /*06b0*/  SHF.R.U32.HI R26, RZ, 0x1f, R25 ;  /* 0x0000001fff1a7819 */ /* 0x000fe40000011619 */
[----:B------:R-:W-:Y:S01]  /*06c0*/  LEA.HI R30, R29, R30, RZ, 0x17 ;  /* 0x0000001e1d1e7211 */ /* 0x000fe200078fb8ff */
[----:B------:R-:W-:Y:S01]  /*06d0*/  IMAD.HI R31, R24, 0x2aaaaaab, RZ ;  /* 0x2aaaaaab181f7827 */ /* 0x000fe200078e02ff */
[----:B------:R-:W-:-:S02]  /*06e0*/  SHF.R.U32.HI R28, RZ, 0x1f, R27 ;  /* 0x0000001fff1c7819 */ /* 0x000fc4000001161b */
[----:B------:R-:W-:Y:S01]  /*06f0*/  LEA.HI R26, R25, R26, RZ, 0x17 ;  /* 0x0000001a191a7211 */ /* 0x000fe200078fb8ff */
[----:B------:R-:W-:Y:S01]  /*0700*/  IMAD R15, R15, 0x8, R20 ;  /* 0x000000080f0f7824 */ /* 0x000fe200078e0214 */
[----:B------:R-:W-:Y:S01]  /*0710*/  SHF.R.U32.HI R32, RZ, 0x1f, R31 ;  /* 0x0000001fff207819 */ /* 0x000fe2000001161f */
[----:B------:R-:W-:Y:S01]  /*0720*/  IMAD R33, R30, -0xc00, R23 ;  /* 0xfffff4001e217824 */ /* 0x000fe200078e0217 */
[----:B------:R-:W-:Y:S02]  /*0730*/  LEA.HI R27, R27, R28, RZ, 0x17 ;  /* 0x0000001c1b1b7211 */ /* 0x000fe400078fb8ff */
[----:B------:R-:W-:Y:S01]  /*0740*/  SHF.R.S32.HI R19, RZ, 0x19, R15 ;  /* 0x00000019ff137819 */ /* 0x000fe2000001140f */
[----:B------:R-:W-:Y:S01]  /*0750*/  IMAD.SHL.U32 R15, R15, 0x40, RZ ;  /* 0x000000400f0f7824 */ /* 0x000fe200078e00ff */
[----:B------:R-:W-:Y:S01]  /*0760*/  LEA.HI R25, R31, R32, RZ, 0x17 ;  /* 0x000000201f197211 */ /* 0x000fe200078fb8ff */
[----:B------:R-:W-:Y:S01]  /*0770*/  IMAD R32, R27, -0xc00, R22 ;  /* 0xfffff4001b207824 */ /* 0x000fe200078e0216 */
[----:B------:R-:W-:Y:S01]  /*0780*/  SGXT R23, R19, 0x1 ;  /* 0x000000011317781a */ /* 0x000fe20000000200 */
[----:B------:R-:W-:Y:S01]  /*0790*/  IMAD R31, R26, -0xc00, R21 ;  /* 0xfffff4001a1f7824 */ /* 0x000fe200078e0215 */
[----:B------:R-:W-:Y:S01]  /*07a0*/  LOP3.LUT R19, R15, R18, RZ, 0xfc, !PT ;  /* 0x000000120f137212 */ /* 0x000fe200078efcff */
[----:B------:R-:W-:Y:S01]  /*07b0*/  IMAD R34, R25, -0xc00, R24 ;  /* 0xfffff40019227824 */ /* 0x000fe200078e0218 */
[----:B------:R-:W-:Y:S01]  /*07c0*/  LOP3.LUT R22, R15, 0x18, R18, 0xfe, !PT ;  /* 0x000000180f167812 */ /* 0x000fe200078efe12 */
[----:B------:R-:W-:Y:S01]  /*07d0*/  IMAD R32, R32, 0xc00, RZ ;  /* 0x00000c0020207824 */ /* 0x000fe200078e02ff */
[----:B------:R-:W-:Y:S01]  /*07e0*/  LEA.HI R24, R23, R19, RZ, 0xc ;  /* 0x0000001317187211 */ /* 0x000fe200078f60ff */
[----:B------:R-:W-:Y:S01]  /*07f0*/  IMAD R34, R34, 0xc00, RZ ;  /* 0x00000c0022227824 */ /* 0x000fe200078e02ff */
[----:B------:R-:W-:-:S02]  /*0800*/  LOP3.LUT R20, R15, 0x8, R18, 0xfe, !PT ;  /* 0x000000080f147812 */ /* 0x000fc400078efe12 */
[----:B------:R-:W-:Y:S02]  /*0810*/  LOP3.LUT R21, R15, 0x10, R18, 0xfe, !PT ;  /* 0x000000100f157812 */ /* 0x000fe400078efe12 */
[----:B------:R-:W-:Y:S02]  /*0820*/  LOP3.LUT R24, R24, 0x3ff000, RZ, 0xc0, !PT ;  /* 0x003ff00018187812 */ /* 0x000fe400078ec0ff */
[C---:B------:R-:W-:Y:S02]  /*0830*/  LEA.HI R27, R23.reuse, R22, RZ, 0xc ;  /* 0x00000016171b7211 */ /* 0x040fe400078f60ff */
[----:B------:R-:W-:Y:S01]  /*0840*/  LEA.HI R25, R23, R20, RZ, 0xc ;  /* 0x0000001417197211 */ /* 0x000fe200078f60ff */
[----:B------:R-:W-:Y:S01]  /*0850*/  IMAD.IADD R24, R19, 0x1, -R24 ;  /* 0x0000000113187824 */ /* 0x000fe200078e0a18 */
[----:B------:R-:W-:Y:S02]  /*0860*/  LEA.HI R26, R23, R21, RZ, 0xc ;  /* 0x00000015171a7211 */ /* 0x000fe400078f60ff */
[----:B------:R-:W-:Y:S01]  /*0870*/  LOP3.LUT R27, R27, 0x3ff000, RZ, 0xc0, !PT ;  /* 0x003ff0001b1b7812 */ /* 0x000fe200078ec0ff */
[----:B------:R-:W-:Y:S01]  /*0880*/  IMAD R24, R24, 0xc00, RZ ;  /* 0x00000c0018187824 */ /* 0x000fe200078e02ff */
[----:B------:R-:W-:-:S02]  /*0890*/  LOP3.LUT R25, R25, 0x3ff000, RZ, 0xc0, !PT ;  /* 0x003ff00019197812 */ /* 0x000fc400078ec0ff */
[----:B------:R-:W-:Y:S01]  /*08a0*/  LOP3.LUT R26, R26, 0x3ff000, RZ, 0xc0, !PT ;  /* 0x003ff0001a1a7812 */ /* 0x000fe200078ec0ff */
[----:B------:R-:W-:Y:S01]  /*08b0*/  IMAD.IADD R27, R22, 0x1, -R27 ;  /* 0x00000001161b7824 */ /* 0x000fe200078e0a1b */
[----:B------:R-:W-:Y:S01]  /*08c0*/  LOP3.LUT R19, R15, 0x20, R18, 0xfe, !PT ;  /* 0x000000200f137812 */ /* 0x000fe200078efe12 */
[----:B------:R-:W-:Y:S01]  /*08d0*/  IMAD.IADD R25, R20, 0x1, -R25 ;  /* 0x0000000114197824 */ /* 0x000fe200078e0a19 */
[----:B------:R-:W-:Y:S01]  /*08e0*/  LOP3.LUT R20, R15, 0x28, R18, 0xfe, !PT ;  /* 0x000000280f147812 */ /* 0x000fe200078efe12 */
[----:B------:R-:W-:Y:S01]  /*08f0*/  IMAD.IADD R26, R21, 0x1, -R26 ;  /* 0x00000001151a7824 */ /* 0x000fe200078e0a1a */
[----:B------:R-:W-:Y:S01]  /*0900*/  LEA.HI R22, R23, R19, RZ, 0xc ;  /* 0x0000001317167211 */ /* 0x000fe200078f60ff */
[----:B------:R-:W-:Y:S01]  /*0910*/  IMAD R25, R25, 0xc00, RZ ;  /* 0x00000c0019197824 */ /* 0x000fe200078e02ff */
[----:B------:R-:W-:Y:S01]  /*0920*/  LOP3.LUT R21, R15, 0x30, R18, 0xfe, !PT ;  /* 0x000000300f157812 */ /* 0x000fe200078efe12 */
[----:B------:R-:W-:Y:S01]  /*0930*/  IMAD R26, R26, 0xc00, RZ ;  /* 0x00000c001a1a7824 */ /* 0x000fe200078e02ff */
[----:B------:R-:W-:Y:S01]  /*0940*/  LOP3.LUT R18, R15, 0x38, R18, 0xfe, !PT ;  /* 0x000000380f127812 */ /* 0x000fe200078efe12 */
[----:B------:R-:W-:Y:S01]  /*0950*/  IMAD R27, R27, 0xc00, RZ ;  /* 0x00000c001b1b7824 */ /* 0x000fe200078e02ff */
[----:B------:R-:W-:-:S02]  /*0960*/  LOP3.LUT R22, R22, 0x3ff000, RZ, 0xc0, !PT ;  /* 0x003ff00016167812 */ /* 0x000fc400078ec0ff */
[C---:B------:R-:W-:Y:S02]  /*0970*/  LEA.HI R28, R23.reuse, R20, RZ, 0xc ;  /* 0x00000014171c7211 */ /* 0x040fe400078f60ff */
[----:B------:R-:W-:Y:S01]  /*0980*/  LEA.HI R29, R23, R21, RZ, 0xc ;  /* 0x00000015171d7211 */ /* 0x000fe200078f60ff */
[----:B------:R-:W-:Y:S01]  /*0990*/  IMAD.IADD R22, R19, 0x1, -R22 ;  /* 0x0000000113167824 */ /* 0x000fe200078e0a16 */
[----:B------:R-:W-:Y:S02]  /*09a0*/  LEA.HI R30, R23, R18, RZ, 0xc ;  /* 0x00000012171e7211 */ /* 0x000fe400078f60ff */
[----:B------:R-:W-:Y:S01]  /*09b0*/  LOP3.LUT R23, R28, 0x3ff000, RZ, 0xc0, !PT ;  /* 0x003ff0001c177812 */ /* 0x000fe200078ec0ff */
[----:B------:R-:W-:Y:S01]  /*09c0*/  IMAD R22, R22, 0xc00, RZ ;  /* 0x00000c0016167824 */ /* 0x000fe200078e02ff */
[----:B------:R-:W-:Y:S02]  /*09d0*/  LOP3.LUT R28, R29, 0x3ff000, RZ, 0xc0, !PT ;  /* 0x003ff0001d1c7812 */ /* 0x000fe400078ec0ff */
[----:B------:R-:W-:Y:S01]  /*09e0*/  LOP3.LUT R19, R30, 0x3ff000, RZ, 0xc0, !PT ;  /* 0x003ff0001e137812 */ /* 0x000fe200078ec0ff */
[----:B------:R-:W-:Y:S01]  /*09f0*/  IMAD.IADD R23, R20, 0x1, -R23 ;  /* 0x0000000114177824 */ /* 0x000fe200078e0a17 */
[----:B------:R-:W-:Y:S01]  /*0a00*/  LOP3.LUT R29, R17, 0x38, RZ, 0xc0, !PT ;  /* 0x00000038111d7812 */ /* 0x000fe200078ec0ff */
[----:B------:R-:W-:Y:S01]  /*0a10*/  IMAD.IADD R28, R21, 0x1, -R28 ;  /* 0x00000001151c7824 */ /* 0x000fe200078e0a1c */
[----:B------:R-:W-:Y:S01]  /*0a20*/  LOP3.LUT R17, R46, 0x38, R17, 0xf8, !PT ;  /* 0x000000382e117812 */ /* 0x000fe200078ef811 */
[----:B------:R-:W-:Y:S01]  /*0a30*/  IMAD.IADD R19, R18, 0x1, -R19 ;  /* 0x0000000112137824 */ /* 0x000fe200078e0a13 */
[----:B------:R-:W-:Y:S01]  /*0a40*/  IADD3 R57, R29, R25, R46 ;  /* 0x000000191d397210 */ /* 0x000fe20007ffe02e */
[----:B------:R-:W-:Y:S01]  /*0a50*/  IMAD R20, R31, 0xc00, RZ ;  /* 0x00000c001f147824 */ /* 0x000fe200078e02ff */
[-C--:B------:R-:W-:Y:S01]  /*0a60*/  LOP3.LUT R41, R24, R17.reuse, RZ, 0xfc, !PT ;  /* 0x0000001118297212 */ /* 0x080fe200078efcff */
[----:B------:R-:W-:Y:S01]  /*0a70*/  IMAD R30, R33, 0xc00, RZ ;  /* 0x00000c00211e7824 */ /* 0x000fe200078e02ff */
[-C--:B------:R-:W-:Y:S01]  /*0a80*/  LOP3.LUT R25, R25, R17.reuse, RZ, 0xfc, !PT ;  /* 0x0000001119197212 */ /* 0x080fe200078efcff */
[----:B------:R-:W-:Y:S01]  /*0a90*/  IMAD R23, R23, 0xc00, RZ ;  /* 0x00000c0017177824 */ /* 0x000fe200078e02ff */
[-C--:B------:R-:W-:Y:S01]  /*0aa0*/  LOP3.LUT R51, R26, R17.reuse, RZ, 0xfc, !PT ;  /* 0x000000111a337212 */ /* 0x080fe200078efcff */
[----:B------:R-:W-:Y:S01]  /*0ab0*/  IMAD R28, R28, 0xc00, RZ ;  /* 0x00000c001c1c7824 */ /* 0x000fe200078e02ff */
[-C--:B------:R-:W-:Y:S01]  /*0ac0*/  LOP3.LUT R45, R27, R17.reuse, RZ, 0xfc, !PT ;  /* 0x000000111b2d7212 */ /* 0x080fe200078efcff */
[----:B------:R-:W-:Y:S01]  /*0ad0*/  IMAD R16, R19, 0xc00, RZ ;  /* 0x00000c0013107824 */ /* 0x000fe200078e02ff */
[----:B------:R-:W-:Y:S01]  /*0ae0*/  LOP3.LUT R61, R22, R17, RZ, 0xfc, !PT ;  /* 0x00000011163d7212 */ /* 0x000fe200078efcff */
[----:B----4-:R-:W-:Y:S01]  /*0af0*/  IMAD.WIDE R40, R41, 0x2, R54 ;  /* 0x0000000229287825 */ /* 0x010fe200078e0236 */
[----:B------:R-:W-:-:S02]  /*0b00*/  IADD3 R59, R29, R34, R46 ;  /* 0x000000221d3b7210 */ /* 0x000fc40007ffe02e */
[----:B------:R-:W-:Y:S01]  /*0b10*/  IADD3 R48, R29, R26, R46 ;  /* 0x0000001a1d307210 */ /* 0x000fe20007ffe02e */
[----:B------:R-:W-:Y:S01]  /*0b20*/  IMAD.WIDE R50, R51, 0x2, R54 ;  /* 0x0000000233327825 */ /* 0x000fe200078e0236 */
[C-C-:B------:R-:W-:Y:S01]  /*0b30*/  IADD3 R53, R29.reuse, R27, R46.reuse ;  /* 0x0000001b1d357210 */ /* 0x140fe20007ffe02e */
[----:B------:R-:W-:Y:S01]  /*0b40*/  @!PT LDS RZ, [RZ] ;  /* 0x00000000fffff984 */ /* 0x000fe20000000800 */
[----:B------:R-:W-:Y:S01]  /*0b50*/  @!PT LDS RZ, [RZ] ;  /* 0x00000000fffff984 */ /* 0x000fe20000000800 */
[----:B------:R-:W-:Y:S01]  /*0b60*/  @!PT LDS RZ, [RZ] ;  /* 0x00000000fffff984 */ /* 0x000fe20000000800 */
[----:B------:R-:W-:Y:S01]  /*0b70*/  LDGSTS.E.BYPASS.128 [R68], desc[UR14][R40.64] ;  /* 0x0000000028447fae */ /* 0x000fe2000b901c4e */
[----:B------:R-:W-:Y:S01]  /*0b80*/  IADD3 R52, R29, R22, R46 ;  /* 0x000000161d347210 */ /* 0x000fe20007ffe02e */
[----:B------:R-:W-:Y:S01]  /*0b90*/  IMAD.WIDE R60, R61, 0x2, R54 ;  /* 0x000000023d3c7825 */ /* 0x000fe200078e0236 */
[C-C-:B------:R-:W-:Y:S02]  /*0ba0*/  IADD3 R56, R29.reuse, R23, R46.reuse ;  /* 0x000000171d387210 */ /* 0x140fe40007ffe02e */
[----:B------:R-:W-:Y:S01]  /*0bb0*/  IADD3 R19, R29, R28, R46 ;  /* 0x0000001c1d137210 */ /* 0x000fe20007ffe02e */
[----:B-1---5:R-:W-:Y:S01]  /*0bc0*/  IMAD.WIDE R58, R59, 0x2, R38 ;  /* 0x000000023b3a7825 */ /* 0x022fe200078e0226 */
[----:B------:R-:W-:-:S02]  /*0bd0*/  IADD3 R21, R29, R16, R46 ;  /* 0x000000101d157210 */ /* 0x000fc40007ffe02e */
[C-C-:B------:R-:W-:Y:S02]  /*0be0*/  IADD3 R18, R29.reuse, R20, R46.reuse ;  /* 0x000000141d127210 */ /* 0x140fe40007ffe02e */
[C-C-:B------:R-:W-:Y:S02]  /*0bf0*/  IADD3 R63, R29.reuse, R32, R46.reuse ;  /* 0x000000201d3f7210 */ /* 0x140fe40007ffe02e */
[----:B------:R-:W-:Y:S02]  /*0c00*/  IADD3 R43, R29, R30, R46 ;  /* 0x0000001e1d2b7210 */ /* 0x000fe40007ffe02e */
[-C--:B------:R-:W-:Y:S01]  /*0c10*/  LOP3.LUT R47, R23, R17.reuse, RZ, 0xfc, !PT ;  /* 0x00000011172f7212 */ /* 0x080fe200078efcff */
[----:B------:R-:W-:Y:S01]  /*0c20*/  IMAD.WIDE R22, R25, 0x2, R54 ;  /* 0x0000000219167825 */ /* 0x000fe200078e0236 */
[-C--:B------:R-:W-:Y:S02]  /*0c30*/  LOP3.LUT R35, R20, R17.reuse, RZ, 0xfc, !PT ;  /* 0x0000001114237212 */ /* 0x080fe400078efcff */
[----:B------:R-:W-:Y:S01]  /*0c40*/  IADD3 R46, R29, R24, R46 ;  /* 0x000000181d2e7210 */ /* 0x000fe20007ffe02e */
[----:B------:R-:W-:Y:S01]  /*0c50*/  IMAD.WIDE R24, R47, 0x2, R54 ;  /* 0x000000022f187825 */ /* 0x000fe200078e0236 */
[----:B------:R-:W-:-:S02]  /*0c60*/  LOP3.LUT R37, R28, R17, RZ, 0xfc, !PT ;  /* 0x000000111c257212 */ /* 0x000fc400078efcff */
[----:B------:R-:W-:Y:S01]  /*0c70*/  LEA R20, R8, UR10, 0x1 ;  /* 0x0000000a08147c11 */ /* 0x000fe2000f8e08ff */
[----:B------:R-:W-:Y:S01]  /*0c80*/  IMAD.WIDE R62, R63, 0x2, R38 ;  /* 0x000000023f3e7825 */ /* 0x000fe200078e0226 */
[-C--:B------:R-:W-:Y:S02]  /*0c90*/  LOP3.LUT R31, R34, R17.reuse, RZ, 0xfc, !PT ;  /* 0x00000011221f7212 */ /* 0x080fe400078efcff */
[-C--:B------:R-:W-:Y:S01]  /*0ca0*/  LOP3.LUT R27, R16, R17.reuse, RZ, 0xfc, !PT ;  /* 0x00000011101b7212 */ /* 0x080fe200078efcff */
[--C-:B------:R-:W-:Y:S01]  /*0cb0*/  IMAD.WIDE R36, R37, 0x2, R54.reuse ;  /* 0x0000000225247825 */ /* 0x100fe200078e0236 */
[-C--:B------:R-:W-:Y:S01]  /*0cc0*/  LOP3.LUT R29, R32, R17.reuse, RZ, 0xfc, !PT ;  /* 0x00000011201d7212 */ /* 0x080fe200078efcff */
[----:B------:R-:W-:Y:S01]  /*0cd0*/  LDGSTS.E.BYPASS.128 [R20], desc[UR14][R22.64] ;  /* 0x0000000016147fae */ /* 0x000fe2000b901c4e */
[----:B------:R-:W-:Y:S01]  /*0ce0*/  LOP3.LUT R33, R30, R17, RZ, 0xfc, !PT ;  /* 0x000000111e217212 */ /* 0x000fe200078efcff */
[----:B------:R-:W-:Y:S01]  /*0cf0*/  IMAD.WIDE R16, R45, 0x2, R54 ;  /* 0x000000022d107825 */ /* 0x000fe200078e0236 */
[----:B------:R-:W-:-:S02]  /*0d00*/  LEA R42, R11, UR10, 0x1 ;  /* 0x0000000a0b2a7c11 */ /* 0x000fc4000f8e08ff */
[----:B------:R-:W-:Y:S01]  /*0d10*/  LEA R66, R13, UR10, 0x1 ;  /* 0x0000000a0d427c11 */ /* 0x000fe2000f8e08ff */
[----:B------:R-:W-:Y:S01]  /*0d20*/  IMAD.WIDE R26, R27, 0x2, R54 ;  /* 0x000000021b1a7825 */ /* 0x000fe200078e0236 */
[----:B------:R-:W-:Y:S01]  /*0d30*/  LEA R64, R2, UR10, 0x1 ;  /* 0x0000000a02407c11 */ /* 0x000fe2000f8e08ff */
[----:B------:R-:W-:Y:S01]  /*0d40*/  LDGSTS.E.BYPASS.128 [R42], desc[UR14][R50.64] ;  /* 0x00000000322a7fae */ /* 0x000fe2000b901c4e */
[----:B------:R-:W-:Y:S01]  /*0d50*/  LEA R69, R3, UR10, 0x1 ;  /* 0x0000000a03457c11 */ /* 0x000fe2000f8e08ff */
[--C-:B------:R-:W-:Y:S01]  /*0d60*/  IMAD.WIDE R34, R35, 0x2, R38.reuse ;  /* 0x0000000223227825 */ /* 0x100fe200078e0226 */
        /* <DEDUP_REMOVED lines=11> */
[----:B------:R-:W-:-:S02]  /*0e20*/  IMAD.WIDE R30, R31, 0x2, R38 ;  /* 0x000000021f1e7825 */ /* 0x000fc400078e0226 */
[----:B------:R-:W-:Y:S04]  /*0e30*/  LDGSTS.E.BYPASS.128 [R67], desc[UR14][R36.64] ;  /* 0x0000000024437fae */ /* 0x000fe8000b901c4e */
[----:B------:R-:W-:Y:S04]  /*0e40*/  LDGSTS.E.BYPASS.128 [R65], desc[UR14][R26.64] ;  /* 0x000000001a417fae */ /* 0x000fe8000b901c4e */
[----:B------:R-:W0:Y:S04]  /*0e50*/  LDGDEPBAR ;  /* 0x00000000000079af */ /* 0x000e280000000000 */
[----:B------:R-:W-:Y:S04]  /*0e60*/  LDGSTS.E.BYPASS.128 [R49+0x14000], desc[UR14][R34.64] ;  /* 0x1400000022317fae */ /* 0x000fe8000b901c4e */
[----:B------:R-:W-:Y:S04]  /*0e70*/  LDGSTS.E.BYPASS.128 [R47+0x14000], desc[UR14][R28.64] ;  /* 0x140000001c2f7fae */ /* 0x000fe8000b901c4e */
[----:B------:R-:W-:Y:S04]  /*0e80*/  LDGSTS.E.BYPASS.128 [R45+0x14000], desc[UR14][R32.64] ;  /* 0x14000000202d7fae */ /* 0x000fe8000b901c4e */
[----:B------:R-:W-:Y:S04]  /*0e90*/  LDGSTS.E.BYPASS.128 [R44+0x14000], desc[UR14][R30.64] ;  /* 0x140000001e2c7fae */ /* 0x000fe8000b901c4e */
[----:B------:R-:W0:Y:S01]  /*0ea0*/  LDGDEPBAR ;  /* 0x00000000000079af */ /* 0x000e220000000000 */
[----:B------:R-:W-:Y:S06]  /*0eb0*/  BAR.SYNC.DEFER_BLOCKING 0x0 ;  /* 0x0000000000007b1d */ /* 0x000fec0000010000 */
[----:B------:R-:W-:Y:S01]  /*0ec0*/  @!PT LDS RZ, [RZ] ;  /* 0x00000000fffff984 */ /* 0x000fe20000000800 */
[----:B------:R-:W-:Y:S01]  /*0ed0*/  @!PT LDS RZ, [RZ] ;  /* 0x00000000fffff984 */ /* 0x000fe20000000800 */
[----:B------:R-:W-:Y:S01]  /*0ee0*/  @!PT LDS RZ, [RZ] ;  /* 0x00000000fffff984 */ /* 0x000fe20000000800 */
[----:B------:R-:W-:Y:S04]  /*0ef0*/  LDGSTS.E.BYPASS.128 [R68+0x4000], desc[UR14][R40.64+0x100] ;  /* 0x0400010028447fae */ /* 0x000fe8000b901c4e */
[----:B------:R-:W-:Y:S04]  /*0f00*/  LDGSTS.E.BYPASS.128 [R20+0x4000], desc[UR14][R22.64+0x100] ;  /* 0x0400010016147fae */ /* 0x000fe8000b901c4e */
[----:B------:R-:W-:Y:S04]  /*0f10*/  LDGSTS.E.BYPASS.128 [R42+0x4000], desc[UR14][R50.64+0x100] ;  /* 0x04000100322a7fae */ /* 0x000fe8000b901c4e */
[----:B------:R-:W-:Y:S04]  /*0f20*/  LDGSTS.E.BYPASS.128 [R66+0x4000], desc[UR14][R16.64+0x100] ;  /* 0x0400010010427fae */ /* 0x000fe8000b901c4e */
[----:B------:R-:W-:Y:S04]  /*0f30*/  LDGSTS.E.BYPASS.128 [R64+0x4000], desc[UR14][R60.64+0x100] ;  /* 0x040001003c407fae */ /* 0x000fe8000b901c4e */
[----:B------:R-:W-:Y:S04]  /*0f40*/  LDGSTS.E.BYPASS.128 [R69+0x4000], desc[UR14][R24.64+0x100] ;  /* 0x0400010018457fae */ /* 0x000fe8000b901c4e */
[----:B------:R-:W-:Y:S04]  /*0f50*/  LDGSTS.E.BYPASS.128 [R67+0x4000], desc[UR14][R36.64+0x100] ;  /* 0x0400010024437fae */ /* 0x000fe8000b901c4e */
[----:B------:R-:W-:Y:S04]  /*0f60*/  LDGSTS.E.BYPASS.128 [R65+0x4000], desc[UR14][R26.64+0x100] ;  /* 0x040001001a417fae */ /* 0x000fe8000b901c4e */
        /* <DEDUP_REMOVED lines=28> */
[----:B------:R1:W-:Y:S04]  /*1130*/  LDGSTS.E.BYPASS.128 [R68+0xc000], desc[UR14][R40.64+0x300] ;  /* 0x0c00030028447fae */ /* 0x0003e8000b901c4e */
[----:B------:R2:W-:Y:S04]  /*1140*/  LDGSTS.E.BYPASS.128 [R20+0xc000], desc[UR14][R22.64+0x300] ;  /* 0x0c00030016147fae */ /* 0x0005e8000b901c4e */
[----:B------:R3:W-:Y:S04]  /*1150*/  LDGSTS.E.BYPASS.128 [R42+0xc000], desc[UR14][R50.64+0x300] ;  /* 0x0c000300322a7fae */ /* 0x0007e8000b901c4e */
[----:B------:R4:W-:Y:S01]  /*1160*/  LDGSTS.E.BYPASS.128 [R66+0xc000], desc[UR14][R16.64+0x300] ;  /* 0x0c00030010427fae */ /* 0x0009e2000b901c4e */
[----:B-1----:R-:W-:-:S03]  /*1170*/  IMAD.WIDE R40, R56, 0x2, R54 ;  /* 0x0000000238287825 */ /* 0x002fc600078e0236 */
[----:B------:R1:W-:Y:S01]  /*1180*/  LDGSTS.E.BYPASS.128 [R64+0xc000], desc[UR14][R60.64+0x300] ;  /* 0x0c0003003c407fae */ /* 0x0003e2000b901c4e */
[----:B--2---:R-:W-:-:S03]  /*1190*/  IMAD.WIDE R20, R21, 0x2, R54 ;  /* 0x0000000215147825 */ /* 0x004fc600078e0236 */
[----:B------:R2:W-:Y:S01]  /*11a0*/  LDGSTS.E.BYPASS.128 [R69+0xc000], desc[UR14][R24.64+0x300] ;  /* 0x0c00030018457fae */ /* 0x0005e2000b901c4e */
[----:B---3--:R-:W-:Y:S01]  /*11b0*/  IMAD.WIDE R42, R43, 0x2, R38 ;  /* 0x000000022b2a7825 */ /* 0x008fe200078e0226 */
[----:B----4-:R-:W-:-:S03]  /*11c0*/  IADD3 R16, P0, R20, 0x400, RZ ;  /* 0x0000040014107810 */ /* 0x010fc60007f1e0ff */
[----:B------:R-:W-:Y:S01]  /*11d0*/  IMAD.WIDE R38, R18, 0x2, R38 ;  /* 0x0000000212267825 */ /* 0x000fe200078e0226 */
[----:B------:R-:W-:Y:S01]  /*11e0*/  LDGSTS.E.BYPASS.128 [R67+0xc000], desc[UR14][R36.64+0x300] ;  /* 0x0c00030024437fae */ /* 0x000fe2000b901c4e */
[----:B-1----:R-:W-:Y:S02]  /*11f0*/  SHF.R.U32.HI R64, RZ, 0x5, R0 ;  /* 0x00000005ff407819 */ /* 0x002fe40000011600 */
[--C-:B------:R-:W-:Y:S01]  /*1200*/  IMAD.WIDE R18, R19, 0x2, R54.reuse ;  /* 0x0000000213127825 */ /* 0x100fe200078e0236 */
[----:B------:R1:W-:Y:S01]  /*1210*/  LDGSTS.E.BYPASS.128 [R65+0xc000], desc[UR14][R26.64+0x300] ;  /* 0x0c0003001a417fae */ /* 0x0003e2000b901c4e */
[----:B--2---:R-:W-:Y:S02]  /*1220*/  CS2R R24, SRZ ;  /* 0x0000000000187805 */ /* 0x004fe4000001ff00 */
[----:B------:R-:W-:Y:S01]  /*1230*/  IMAD.WIDE R22, R52, 0x2, R54 ;  /* 0x0000000234167825 */ /* 0x000fe200078e0236 */
[----:B------:R-:W-:Y:S01]  /*1240*/  IADD3 R17, P1, R18, 0x400, RZ ;  /* 0x0000040012117810 */ /* 0x000fe20007f3e0ff */
[----:B------:R-:W0:Y:S01]  /*1250*/  LDGDEPBAR ;  /* 0x00000000000079af */ /* 0x000e220000000000 */
[----:B------:R-:W-:Y:S01]  /*1260*/  LOP3.LUT R64, R64, 0x7fffffc, RZ, 0xc0, !PT ;  /* 0x07fffffc40407812 */ /* 0x000fe200078ec0ff */
[----:B------:R-:W-:Y:S01]  /*1270*/  IMAD.X R18, RZ, RZ, R21, P0 ;  /* 0x000000ffff127224 */ /* 0x000fe200000e0615 */
[----:B------:R-:W-:Y:S01]  /*1280*/  IADD3 R20, P0, R40, 0x400, RZ ;  /* 0x0000040028147810 */ /* 0x000fe20007f1e0ff */
[----:B------:R-:W-:Y:S01]  /*1290*/  IMAD.X R19, RZ, RZ, R19, P1 ;  /* 0x000000ffff137224 */ /* 0x000fe200008e0613 */
[----:B------:R-:W-:Y:S01]  /*12a0*/  IADD3 R21, P1, R22, 0x400, RZ ;  /* 0x0000040016157810 */ /* 0x000fe20007f3e0ff */
[----:B------:R-:W-:Y:S01]  /*12b0*/  IMAD.WIDE R52, R53, 0x2, R54 ;  /* 0x0000000235347825 */ /* 0x000fe200078e0236 */
[----:B------:R2:W-:Y:S01]  /*12c0*/  LDGSTS.E.BYPASS.128 [R49+0x1a000], desc[UR14][R34.64+0x300] ;  /* 0x1a00030022317fae */ /* 0x0005e2000b901c4e */
[----:B-1----:R-:W-:-:S02]  /*12d0*/  CS2R R26, SRZ ;  /* 0x00000000001a7805 */ /* 0x002fc4000001ff00 */
[----:B------:R-:W-:Y:S01]  /*12e0*/  CS2R R36, SRZ ;  /* 0x0000000000247805 */ /* 0x000fe2000001ff00 */
[----:B------:R-:W-:Y:S01]  /*12f0*/  IMAD.WIDE R50, R48, 0x2, R54 ;  /* 0x0000000230327825 */ /* 0x000fe200078e0236 */
[----:B------:R1:W-:Y:S03]  /*1300*/  LDGSTS.E.BYPASS.128 [R47+0x1a000], desc[UR14][R28.64+0x300] ;  /* 0x1a0003001c2f7fae */ /* 0x0003e6000b901c4e */
[----:B------:R-:W-:Y:S01]  /*1310*/  IMAD.X R22, RZ, RZ, R41, P0 ;  /* 0x000000ffff167224 */ /* 0x000fe200000e0629 */
[----:B------:R-:W-:Y:S01]  /*1320*/  IADD3 R40, P0, R52, 0x400, RZ ;  /* 0x0000040034287810 */ /* 0x000fe20007f1e0ff */
[----:B------:R-:W-:Y:S01]  /*1330*/  IMAD.X R23, RZ, RZ, R23, P1 ;  /* 0x000000ffff177224 */ /* 0x000fe200008e0617 */
[----:B------:R-:W-:Y:S01]  /*1340*/  IADD3 R41, P1, R50, 0x400, RZ ;  /* 0x0000040032297810 */ /* 0x000fe20007f3e0ff */
[----:B------:R-:W-:Y:S01]  /*1350*/  IMAD.WIDE R56, R57, 0x2, R54 ;  /* 0x0000000239387825 */ /* 0x000fe200078e0236 */
[----:B------:R3:W-:Y:S01]  /*1360*/  LDGSTS.E.BYPASS.128 [R45+0x1a000], desc[UR14][R32.64+0x300] ;  /* 0x1a000300202d7fae */ /* 0x0007e2000b901c4e */
[----:B--2---:R-:W-:-:S02]  /*1370*/  CS2R R34, SRZ ;  /* 0x0000000000227805 */ /* 0x004fc4000001ff00 */
[----:B------:R-:W-:Y:S01]  /*1380*/  IMAD.WIDE R54, R46, 0x2, R54 ;  /* 0x000000022e367825 */ /* 0x000fe200078e0236 */
[----:B------:R2:W-:Y:S01]  /*1390*/  LDGSTS.E.BYPASS.128 [R44+0x1a000], desc[UR14][R30.64+0x300] ;  /* 0x1a0003001e2c7fae */ /* 0x0005e2000b901c4e */
[----:B-1----:R-:W-:Y:S02]  /*13a0*/  CS2R R28, SRZ ;  /* 0x00000000001c7805 */ /* 0x002fe4000001ff00 */
[----:B------:R-:W-:Y:S01]  /*13b0*/  IMAD.X R50, RZ, RZ, R53, P0 ;  /* 0x000000ffff327224 */ /* 0x000fe200000e0635 */
[----:B------:R-:W0:Y:S01]  /*13c0*/  LDGDEPBAR ;  /* 0x00000000000079af */ /* 0x000e220000000000 */
[----:B------:R-:W-:Y:S01]  /*13d0*/  IMAD.X R51, RZ, RZ, R51, P1 ;  /* 0x000000ffff337224 */ /* 0x000fe200008e0633 */
[----:B------:R-:W-:Y:S02]  /*13e0*/  IADD3 R52, P0, R56, 0x400, RZ ;  /* 0x0000040038347810 */ /* 0x000fe40007f1e0ff */
[----:B------:R-:W-:Y:S02]  /*13f0*/  IADD3 R53, P1, R54, 0x400, RZ ;  /* 0x0000040036357810 */ /* 0x000fe40007f3e0ff */
[----:B---3--:R-:W-:Y:S01]  /*1400*/  CS2R R32, SRZ ;  /* 0x0000000000207805 */ /* 0x008fe2000001ff00 */
[----:B------:R-:W-:Y:S01]  /*1410*/  IMAD.X R54, RZ, RZ, R57, P0 ;  /* 0x000000ffff367224 */ /* 0x000fe200000e0639 */
[----:B------:R-:W-:Y:S01]  /*1420*/  IADD3 R56, P0, R58, 0x400, RZ ;  /* 0x000004003a387810 */ /* 0x000fe20007f1e0ff */
[----:B------:R-:W-:Y:S01]  /*1430*/  IMAD.X R55, RZ, RZ, R55, P1 ;  /* 0x000000ffff377224 */ /* 0x000fe200008e0637 */
[----:B------:R-:W-:Y:S01]  /*1440*/  IADD3 R57, P1, R42, 0x400, RZ ;  /* 0x000004002a397810 */ /* 0x000fe20007f3e0ff */
[----:B------:R-:W-:Y:S01]  /*1450*/  IMAD.MOV.U32 R42, RZ, RZ, -0x80 ;  /* 0xffffff80ff2a7424 */ /* 0x000fe200078e00ff */
[----:B--2---:R-:W-:Y:S01]  /*1460*/  CS2R R30, SRZ ;  /* 0x00000000001e7805 */ /* 0x004fe2000001ff00 */
[----:B------:R-:W-:Y:S01]  /*1470*/  IMAD.X R58, RZ, RZ, R59, P0 ;  /* 0x000000ffff3a7224 */ /* 0x000fe200000e063b */
[----:B------:R-:W-:Y:S01]  /*1480*/  IADD3 R60, P0, R62, 0x400, RZ ;  /* 0x000004003e3c7810 */ /* 0x000fe20007f1e0ff */
[----:B------:R-:W-:Y:S01]  /*1490*/  IMAD.X R59, RZ, RZ, R43, P1 ;  /* 0x000000ffff3b7224 */ /* 0x000fe200008e062b */
[----:B------:R-:W-:-:S03]  /*14a0*/  IADD3 R61, P1, R38, 0x400, RZ ;  /* 0x00000400263d7810 */ /* 0x000fc60007f3e0ff */
[----:B------:R-:W-:Y:S02]  /*14b0*/  IMAD.X R62, RZ, RZ, R63, P0 ;  /* 0x000000ffff3e7224 */ /* 0x000fe400000e063f */
[----:B------:R-:W-:Y:S01]  /*14c0*/  IMAD.X R63, RZ, RZ, R39, P1 ;  /* 0x000000ffff3f7224 */ /* 0x000fe200008e0627 */
[----:B------:R-:W-:-:S07]  /*14d0*/  CS2R R38, SRZ ;  /* 0x0000000000267805 */ /* 0x000fce000001ff00 */
.L_x_0:
[----:B------:R-:W1:Y:S01]  /*14e0*/  SHFL.IDX PT, R43, R64, RZ, 0x1f ;  /* 0x00001fff402b7589 */ /* 0x000e6200000e0000 */
[----:B------:R-:W-:Y:S01]  /*14f0*/  UIADD3 UR11, UR11, 0x1, URZ ;  /* 0x000000010b0b7890 */ /* 0x000fe2000fffe03f */
[----:B------:R-:W-:-:S04]  /*1500*/  DEPBAR.LE SB0, 0x6 ;  /* 0x000081800000791a */ /* 0x000fc80000000000 */
[----:B------:R-:W-:Y:S01]  /*1510*/  UISETP.GE.AND UP0, UPT, UR11, 0x5, UPT ;  /* 0x000000050b00788c */ /* 0x000fe2000bf06270 */
[----:B------:R-:W-:Y:S01]  /*1520*/  BAR.SYNC.DEFER_BLOCKING 0x0 ;  /* 0x0000000000007b1d */ /* 0x000fe20000010000 */
[----:B------:R-:W-:Y:S01]  /*1530*/  UIADD3 UR12, UR12, 0x1, URZ ;  /* 0x000000010c0c7890 */ /* 0x000fe2000fffe03f */
[----:B------:R-:W-:Y:S01]  /*1540*/  VIADD R65, R42, 0x80 ;  /* 0x000000802a417836 */ /* 0x000fe20000000000 */
[----:B------:R-:W-:Y:S01]  /*1550*/  USEL UR11, UR11, URZ, !UP0 ;  /* 0x0000003f0b0b7287 */ /* 0x000fe2000c000000 */
[----:B------:R-:W-:Y:S02]  /*1560*/  IADD3 R42, P1, R53, UR6, RZ ;  /* 0x00000006352a7c10 */ /* 0x000fe4000ff3e0ff */
[----:B------:R-:W-:Y:S01]  /*1570*/  UMOV UR19, 0x40000040 ;  /* 0x4000004000137882 */ /* 0x000fe20000000000 */
[----:B------:R-:W-:Y:S01]  /*1580*/  ULEA UR4, UR11, UR10, 0xe ;  /* 0x0000000a0b047291 */ /* 0x000fe2000f8e703f */
[----:B------:R-:W-:-:S03]  /*1590*/  ISETP.GE.U32.AND P0, PT, R65, 0xa00, PT ;  /* 0x00000a004100780c */ /* 0x000fc60003f06070 */
[----:B------:R-:W-:Y:S02]  /*15a0*/  USHF.R.U32.HI UR8, URZ, 0x4, UR4 ;  /* 0x000000043f087899 */ /* 0x000fe40008011604 */
[----:B------:R-:W-:Y:S02]  /*15b0*/  ULEA UR4, UR11, UR13, 0xd ;  /* 0x0000000d0b047291 */ /* 0x000fe4000f8e683f */
[----:B------:R-:W-:Y:S01]  /*15c0*/  ULOP3.LUT UR8, UR8, 0x3fff, URZ, 0xc0, !UPT ;  /* 0x00003fff08087892 */ /* 0x000fe2000f8ec03f */
[----:B-1----:R-:W-:Y:S01]  /*15d0*/  R2UR UR5, R43 ;  /* 0x000000002b0572ca */ /* 0x002fe200000e0000 */
[----:B------:R-:W-:Y:S01]  /*15e0*/  USHF.R.U32.HI UR4, URZ, 0x4, UR4 ;  /* 0x000000043f047899 */ /* 0x000fe20008011604 */
[----:B------:R-:W-:Y:S02]  /*15f0*/  IADD3.X R43, R55, UR7, RZ, P1, !PT ;  /* 0x00000007372b7c10 */ /* 0x000fe40008ffe4ff */
[----:B------:R-:W-:Y:S01]  /*1600*/  IADD3 R44, P1, R52, UR6, RZ ;  /* 0x00000006342c7c10 */ /* 0x000fe2000ff3e0ff */
[----:B------:R-:W-:Y:S01]  /*1610*/  ULOP3.LUT UR4, UR4, 0x3fff, URZ, 0xc0, !UPT ;  /* 0x00003fff04047892 */ /* 0x000fe2000f8ec03f */
[----:B------:R-:W-:-:S02]  /*1620*/  WARPGROUP.ARRIVE ;  /* 0x00000000000079c5 */ /* 0x000fc40000000000 */
[----:B------:R-:W-:Y:S01]  /*1630*/  IADD3.X R45, R54, UR7, RZ, P1, !PT ;  /* 0x00000007362d7c10 */ /* 0x000fe20008ffe4ff */
[----:B------:R-:W-:Y:S01]  /*1640*/  ULOP3.LUT UR18, UR4, 0x1000000, URZ, 0xfc, !UPT ;  /* 0x0100000004127892 */ /* 0x000fe2000f8efc3f */
[----:B------:R-:W-:-:S03]  /*1650*/  IADD3 R48, P1, R41, UR6, RZ ;  /* 0x0000000629307c10 */ /* 0x000fc6000ff3e0ff */
[----:B------:R-:W-:Y:S01]  /*1660*/  USHF.L.U32 UR5, UR5, 0x7, URZ ;  /* 0x0000000705057899 */ /* 0x000fe2000800063f */
[----:B------:R-:W-:Y:S02]  /*1670*/  IADD3.X R49, R51, UR7, RZ, P1, !PT ;  /* 0x0000000733317c10 */ /* 0x000fe40008ffe4ff */
[----:B------:R-:W-:Y:S01]  /*1680*/  IADD3 R46, P1, R40, UR6, RZ ;  /* 0x00000006282e7c10 */ /* 0x000fe2000ff3e0ff */
[----:B------:R-:W-:-:S03]  /*1690*/  ULOP3.LUT UR5, UR5, 0x180, URZ, 0xc0, !UPT ;  /* 0x0000018005057892 */ /* 0x000fc6000f8ec03f */
[----:B------:R-:W-:Y:S01]  /*16a0*/  IADD3.X R47, R50, UR7, RZ, P1, !PT ;  /* 0x00000007322f7c10 */ /* 0x000fe20008ffe4ff */
[----:B------:R-:W-:-:S03]  /*16b0*/  UIADD3 UR8, UP0, UR5, UR8, URZ ;  /* 0x0000000805087290 */ /* 0x000fc6000ff1e03f */
[----:B------:R-:W-:Y:S01]  /*16c0*/  UMOV UR5, URZ ;  /* 0x0000003f00057c82 */ /* 0x000fe20008000000 */
[----:B------:R-:W-:Y:S02]  /*16d0*/  UIADD3.X UR9, URZ, URZ, URZ, UP0, !UPT ;  /* 0x0000003f3f097290 */ /* 0x000fe400087fe43f */
[----:B------:R-:W-:Y:S02]  /*16e0*/  ULOP3.LUT UR16, UR8, 0x2000000, URZ, 0xfc, !UPT ;  /* 0x0200000008107892 */ /* 0x000fe4000f8efc3f */
[----:B------:R-:W-:Y:S02]  /*16f0*/  ULOP3.LUT UR17, UR9, 0x40000040, URZ, 0xfc, !UPT ;  /* 0x4000004009117892 */ /* 0x000fe4000f8efc3f */
[----:B------:R-:W-:-:S04]  /*1700*/  UISETP.GE.AND UP0, UPT, UR12, 0x5, UPT ;  /* 0x000000050c00788c */ /* 0x000fc8000bf06270 */
[----:B------:R-:W-:-:S03]  /*1710*/  USEL UR12, UR12, URZ, !UP0 ;  /* 0x0000003f0c0c7287 */ /* 0x000fc6000c000000 */
[----:B------:R-:W-:Y:S01]  /*1720*/  HGMMA.64x32x16.F32.BF16 R24, gdesc[UR16], R24 ;  /* 0x00600000101879f0 */ /* 0x000fe20008701818 */
[----:B------:R-:W-:Y:S01]  /*1730*/  UMOV UR16, 0x2000002 ;  /* 0x0200000200107882 */ /* 0x000fe20000000000 */
[----:B------:R-:W-:Y:S01]  /*1740*/  UMOV UR17, 0x40000040 ;  /* 0x4000004000117882 */ /* 0x000fe20000000000 */
[----:B------:R-:W-:Y:S01]  /*1750*/  UMOV UR18, 0x1000002 ;  /* 0x0100000200127882 */ /* 0x000fe20000000000 */
[----:B------:R-:W-:Y:S01]  /*1760*/  UMOV UR19, 0x40000040 ;  /* 0x4000004000137882 */ /* 0x000fe20000000000 */
[----:B------:R-:W-:Y:S02]  /*1770*/  UIADD3.64 UR16, UR8, UR16, URZ ;  /* 0x0000001008107297 */ /* 0x000fe4000fffe03f */
[----:B------:R-:W-:-:S09]  /*1780*/  UIADD3.64 UR18, UR4, UR18, URZ ;  /* 0x0000001204127297 */ /* 0x000fd2000fffe03f */
        /* <DEDUP_REMOVED lines=41> */
[----:B------:R-:W-:Y:S02]  /*1a20*/  UIADD3.64 UR18, UR4, UR18, URZ ;  /* 0x0000001204127297 */ /* 0x000fe4000fffe03f */
[----:B------:R-:W-:-:S06]  /*1a30*/  ULEA UR4, UR12, UR10, 0xe ;  /* 0x0000000a0c047291 */ /* 0x000fcc000f8e703f */
[----:B------:R-:W-:Y:S02]  /*1a40*/  LEA R67, R6, UR4, 0x1 ;  /* 0x0000000406437c11 */ /* 0x000fe4000f8e08ff */
[----:B------:R-:W-:Y:S02]  /*1a50*/  LEA R69, R8, UR4, 0x1 ;  /* 0x0000000408457c11 */ /* 0x000fe4000f8e08ff */
[----:B------:R-:W-:Y:S02]  /*1a60*/  LEA R66, R11, UR4, 0x1 ;  /* 0x000000040b427c11 */ /* 0x000fe4000f8e08ff */
[----:B------:R-:W-:Y:S01]  /*1a70*/  LEA R68, R13, UR4, 0x1 ;  /* 0x000000040d447c11 */ /* 0x000fe2000f8e08ff */
[----:B------:R-:W-:Y:S03]  /*1a80*/  HGMMA.64x32x16.F32.BF16 R24, gdesc[UR16], R24, gsb0 ;  /* 0x00600000101879f0 */ /* 0x000fe60008001818 */
[----:B------:R-:W-:-:S02]  /*1a90*/  WARPGROUP.DEPBAR.LE gsb0, 0x1 ;  /* 0x00008000000079c5 */ /* 0x000fc40000010100 */
[----:B------:R-:W-:Y:S06]  /*1aa0*/  BAR.SYNC.DEFER_BLOCKING 0x0 ;  /* 0x0000000000007b1d */ /* 0x000fec0000010000 */
[----:B------:R-:W-:Y:S01]  /*1ab0*/  @!PT LDS RZ, [RZ] ;  /* 0x00000000fffff984 */ /* 0x000fe20000000800 */
[----:B------:R-:W-:Y:S01]  /*1ac0*/  @!PT LDS RZ, [RZ] ;  /* 0x00000000fffff984 */ /* 0x000fe20000000800 */
[----:B------:R-:W-:Y:S01]  /*1ad0*/  @!PT LDS RZ, [RZ] ;  /* 0x00000000fffff984 */ /* 0x000fe20000000800 */
[----:B------:R1:W-:Y:S04]  /*1ae0*/  LDGSTS.E.BYPASS.128 [R67], desc[UR14][R42.64], !P0 ;  /* 0x000000002a437fae */ /* 0x0003e8000c101c4e */
[----:B------:R2:W-:Y:S04]  /*1af0*/  LDGSTS.E.BYPASS.128 [R69], desc[UR14][R44.64], !P0 ;  /* 0x000000002c457fae */ /* 0x0005e8000c101c4e */
[----:B------:R3:W-:Y:S01]  /*1b00*/  LDGSTS.E.BYPASS.128 [R66], desc[UR14][R48.64], !P0 ;  /* 0x0000000030427fae */ /* 0x0007e2000c101c4e */
[----:B-1----:R-:W-:-:S03]  /*1b10*/  IADD3 R42, P1, R21, UR6, RZ ;  /* 0x00000006152a7c10 */ /* 0x002fc6000ff3e0ff */
[----:B------:R1:W-:Y:S01]  /*1b20*/  LDGSTS.E.BYPASS.128 [R68], desc[UR14][R46.64], !P0 ;  /* 0x000000002e447fae */ /* 0x0003e2000c101c4e */
[----:B------:R-:W-:Y:S02]  /*1b30*/  LEA R67, R2, UR4, 0x1 ;  /* 0x0000000402437c11 */ /* 0x000fe4000f8e08ff */
[----:B------:R-:W-:Y:S02]  /*1b40*/  IADD3.X R43, R23, UR7, RZ, P1, !PT ;  /* 0x00000007172b7c10 */ /* 0x000fe40008ffe4ff */
[----:B--2---:R-:W-:Y:S02]  /*1b50*/  IADD3 R44, P1, R20, UR6, RZ ;  /* 0x00000006142c7c10 */ /* 0x004fe4000ff3e0ff */
[----:B------:R-:W-:Y:S01]  /*1b60*/  LEA R69, R3, UR4, 0x1 ;  /* 0x0000000403457c11 */ /* 0x000fe2000f8e08ff */
[----:B------:R2:W-:Y:S01]  /*1b70*/  LDGSTS.E.BYPASS.128 [R67], desc[UR14][R42.64], !P0 ;  /* 0x000000002a437fae */ /* 0x0005e2000c101c4e */
[----:B------:R-:W-:Y:S02]  /*1b80*/  IADD3.X R45, R22, UR7, RZ, P1, !PT ;  /* 0x00000007162d7c10 */ /* 0x000fe40008ffe4ff */
[----:B---3--:R-:W-:-:S02]  /*1b90*/  IADD3 R48, P1, R17, UR6, RZ ;  /* 0x0000000611307c10 */ /* 0x008fc4000ff3e0ff */
[----:B------:R-:W-:Y:S01]  /*1ba0*/  LEA R66, R4, UR4, 0x1 ;  /* 0x0000000404427c11 */ /* 0x000fe2000f8e08ff */
[----:B------:R3:W-:Y:S01]  /*1bb0*/  LDGSTS.E.BYPASS.128 [R69], desc[UR14][R44.64], !P0 ;  /* 0x000000002c457fae */ /* 0x0007e2000c101c4e */
[----:B------:R-:W-:Y:S02]  /*1bc0*/  IADD3.X R49, R19, UR7, RZ, P1, !PT ;  /* 0x0000000713317c10 */ /* 0x000fe40008ffe4ff */
[----:B-1----:R-:W-:Y:S02]  /*1bd0*/  IADD3 R46, P1, R16, UR6, RZ ;  /* 0x00000006102e7c10 */ /* 0x002fe4000ff3e0ff */
[----:B------:R-:W-:Y:S01]  /*1be0*/  LEA R68, R5, UR4, 0x1 ;  /* 0x0000000405447c11 */ /* 0x000fe2000f8e08ff */
[----:B------:R1:W-:Y:S01]  /*1bf0*/  LDGSTS.E.BYPASS.128 [R66], desc[UR14][R48.64], !P0 ;  /* 0x0000000030427fae */ /* 0x0003e2000c101c4e */
[----:B------:R-:W-:Y:S01]  /*1c00*/  IADD3.X R47, R18, UR7, RZ, P1, !PT ;  /* 0x00000007122f7c10 */ /* 0x000fe20008ffe4ff */
[----:B------:R-:W-:Y:S01]  /*1c10*/  ULEA UR4, UR12, UR13, 0xd ;  /* 0x0000000d0c047291 */ /* 0x000fe2000f8e683f */
[----:B--2---:R-:W-:-:S03]  /*1c20*/  IADD3 R42, P1, R61, UR6, RZ ;  /* 0x000000063d2a7c10 */ /* 0x004fc6000ff3e0ff */
[----:B------:R2:W-:Y:S01]  /*1c30*/  LDGSTS.E.BYPASS.128 [R68], desc[UR14][R46.64], !P0 ;  /* 0x000000002e447fae */ /* 0x0005e2000c101c4e */
[----:B------:R-:W-:Y:S02]  /*1c40*/  IADD3.X R43, R63, UR7, RZ, P1, !PT ;  /* 0x000000073f2b7c10 */ /* 0x000fe40008ffe4ff */
[----:B---3--:R-:W-:Y:S01]  /*1c50*/  IADD3 R44, P1, R60, UR6, RZ ;  /* 0x000000063c2c7c10 */ /* 0x008fe2000ff3e0ff */
[----:B------:R-:W0:Y:S01]  /*1c60*/  LDGDEPBAR ;  /* 0x00000000000079af */ /* 0x000e220000000000 */
[----:B------:R-:W-:Y:S02]  /*1c70*/  LEA R67, R7, UR4, 0x1 ;  /* 0x0000000407437c11 */ /* 0x000fe4000f8e08ff */
[----:B------:R-:W-:Y:S02]  /*1c80*/  IADD3.X R45, R62, UR7, RZ, P1, !PT ;  /* 0x000000073e2d7c10 */ /* 0x000fe40008ffe4ff */
[----:B-1----:R-:W-:Y:S01]  /*1c90*/  IADD3 R48, P1, R57, UR6, RZ ;  /* 0x0000000639307c10 */ /* 0x002fe2000ff3e0ff */
[----:B------:R1:W-:Y:S01]  /*1ca0*/  LDGSTS.E.BYPASS.128 [R67], desc[UR14][R42.64], !P0 ;  /* 0x000000002a437fae */ /* 0x0003e2000c101c4e */
[----:B------:R-:W-:-:S02]  /*1cb0*/  LEA R69, R10, UR4, 0x1 ;  /* 0x000000040a457c11 */ /* 0x000fc4000f8e08ff */
[----:B------:R-:W-:Y:S02]  /*1cc0*/  IADD3.X R49, R59, UR7, RZ, P1, !PT ;  /* 0x000000073b317c10 */ /* 0x000fe40008ffe4ff */
[----:B--2---:R-:W-:Y:S01]  /*1cd0*/  IADD3 R46, P1, R56, UR6, RZ ;  /* 0x00000006382e7c10 */ /* 0x004fe2000ff3e0ff */
[----:B------:R2:W-:Y:S01]  /*1ce0*/  LDGSTS.E.BYPASS.128 [R69], desc[UR14][R44.64], !P0 ;  /* 0x000000002c457fae */ /* 0x0005e2000c101c4e */
[----:B------:R-:W-:Y:S01]  /*1cf0*/  LEA R66, R12, UR4, 0x1 ;  /* 0x000000040c427c11 */ /* 0x000fe2000f8e08ff */
[----:B------:R-:W-:Y:S01]  /*1d00*/  UIADD3 UR6, UP0, UR6, 0x100, URZ ;  /* 0x0000010006067890 */ /* 0x000fe2000ff1e03f */
[----:B------:R-:W-:Y:S02]  /*1d10*/  IADD3.X R47, R58, UR7, RZ, P1, !PT ;  /* 0x000000073a2f7c10 */ /* 0x000fe40008ffe4ff */
[----:B------:R-:W-:Y:S01]  /*1d20*/  LEA R68, R14, UR4, 0x1 ;  /* 0x000000040e447c11 */ /* 0x000fe2000f8e08ff */
[----:B------:R2:W-:Y:S01]  /*1d30*/  LDGSTS.E.BYPASS.128 [R66], desc[UR14][R48.64], !P0 ;  /* 0x0000000030427fae */ /* 0x0005e2000c101c4e */
[----:B------:R-:W-:Y:S01]  /*1d40*/  UIADD3.X UR7, URZ, UR7, URZ, UP0, !UPT ;  /* 0x000000073f077290 */ /* 0x000fe200087fe43f */
[----:B-1----:R-:W-:-:S02]  /*1d50*/  IMAD.MOV.U32 R42, RZ, RZ, R65 ;  /* 0x000000ffff2a7224 */ /* 0x002fc400078e0041 */
[----:B------:R2:W-:Y:S01]  /*1d60*/  LDGSTS.E.BYPASS.128 [R68], desc[UR14][R46.64], !P0 ;  /* 0x000000002e447fae */ /* 0x0005e2000c101c4e */
[----:B------:R-:W-:-:S03]  /*1d70*/  ISETP.GE.U32.AND P0, PT, R65, 0xb80, PT ;  /* 0x00000b804100780c */ /* 0x000fc60003f06070 */
[----:B------:R-:W0:Y:S10]  /*1d80*/  LDGDEPBAR ;  /* 0x00000000000079af */ /* 0x000e340000000000 */
[----:B--2---:R-:W-:Y:S05]  /*1d90*/  @!P0 BRA `(.L_x_0) ;  /* 0xfffffff400d08947 */ /* 0x004fea000383ffff */
[--C-:B------:R-:W-:Y:S01]  /*1da0*/  SHF.R.U32.HI R2, RZ, 0x1, R0.reuse ;  /* 0x00000001ff027819 */ /* 0x100fe20000011600 */
[----:B------:R-:W-:Y:S02]  /*1db0*/  WARPGROUP.DEPBAR.LE gsb0, 0x0 ;  /* 0x00008000000079c5 */ /* 0x000fe40000010000 */
[----:B------:R-:W-:Y:S01]  /*1dc0*/  SHF.R.U32.HI R5, RZ, 0x5, R0 ;  /* 0x00000005ff057819 */ /* 0x000fe20000011600 */
[----:B------:R-:W-:-:S04]  /*1dd0*/  DEPBAR.LE SB0, 0x0 ;  /* 0x000080000000791a */ /* 0x000fc80000000000 */
[----:B------:R-:W-:Y:S02]  /*1de0*/  LOP3.LUT R4, R2, 0x8, RZ, 0xc0, !PT ;  /* 0x0000000802047812 */ /* 0x000fe400078ec0ff */
[----:B------:R-:W-:Y:S02]  /*1df0*/  LOP3.LUT R3, R0, 0xf, RZ, 0xc0, !PT ;  /* 0x0000000f00037812 */ /* 0x000fe400078ec0ff */
[----:B------:R-:W-:Y:S02]  /*1e00*/  LOP3.LUT R2, R5, 0x3, RZ, 0xc0, !PT ;  /* 0x0000000305027812 */ /* 0x000fe400078ec0ff */
[----:B------:R-:W-:Y:S01]  /*1e10*/  SHF.R.U32.HI R6, RZ, 0x2, R0 ;  /* 0x00000002ff067819 */ /* 0x000fe20000011600 */
[----:B------:R-:W-:Y:S01]  /*1e20*/  IMAD R3, R3, 0x28, R4 ;  /* 0x0000002803037824 */ /* 0x000fe200078e0204 */
[----:B------:R-:W-:Y:S01]  /*1e30*/  F2FP.BF16.F32.PACK_AB R24, R25, R24 ;  /* 0x000000181918723e */ /* 0x000fe200000010ff */
[----:B------:R-:W-:Y:S01]  /*1e40*/  IMAD.SHL.U32 R5, R2, 0x8, RZ ;  /* 0x0000000802057824 */ /* 0x000fe200078e00ff */
[----:B------:R-:W-:Y:S01]  /*1e50*/  SGXT.U32 R4, R6, 0x3 ;  /* 0x000000030604781a */ /* 0x000fe20000000000 */
[----:B------:R-:W-:Y:S01]  /*1e60*/  IMAD R3, R2, 0x280, R3 ;  /* 0x0000028002037824 */ /* 0x000fe200078e0203 */
[----:B------:R-:W-:-:S02]  /*1e70*/  F2FP.BF16.F32.PACK_AB R25, R27, R26 ;  /* 0x0000001a1b19723e */ /* 0x000fc400000010ff */
[----:B------:R-:W-:Y:S01]  /*1e80*/  LOP3.LUT R5, R5, R4, RZ, 0xfc, !PT ;  /* 0x0000000405057212 */ /* 0x000fe200078efcff */
[----:B------:R-:W-:Y:S01]  /*1e90*/  IMAD.SHL.U32 R4, R0, 0x8, RZ ;  /* 0x0000000800047824 */ /* 0x000fe200078e00ff */
[----:B------:R-:W-:Y:S02]  /*1ea0*/  F2FP.BF16.F32.PACK_AB R32, R33, R32 ;  /* 0x000000202120723e */ /* 0x000fe400000010ff */
[----:B------:R-:W-:Y:S02]  /*1eb0*/  F2FP.BF16.F32.PACK_AB R26, R29, R28 ;  /* 0x0000001c1d1a723e */ /* 0x000fe400000010ff */
[----:B------:R-:W-:Y:S02]  /*1ec0*/  LOP3.LUT R2, R4, 0x18, RZ, 0xc0, !PT ;  /* 0x0000001804027812 */ /* 0x000fe400078ec0ff */
[----:B------:R-:W-:Y:S02]  /*1ed0*/  F2FP.BF16.F32.PACK_AB R27, R31, R30 ;  /* 0x0000001e1f1b723e */ /* 0x000fe400000010ff */
[----:B------:R-:W-:Y:S01]  /*1ee0*/  F2FP.BF16.F32.PACK_AB R33, R35, R34 ;  /* 0x000000222321723e */ /* 0x000fe200000010ff */
[----:B------:R-:W-:Y:S01]  /*1ef0*/  IMAD R2, R5, 0x28, R2 ;  /* 0x0000002805027824 */ /* 0x000fe200078e0202 */
[----:B------:R-:W-:Y:S01]  /*1f00*/  LEA R5, R3, UR10, 0x1 ;  /* 0x0000000a03057c11 */ /* 0x000fe2000f8e08ff */
[----:B------:R-:W-:Y:S01]  /*1f10*/  BAR.SYNC.DEFER_BLOCKING 0x0 ;  /* 0x0000000000007b1d */ /* 0x000fe20000010000 */
[----:B------:R-:W-:-:S02]  /*1f20*/  F2FP.BF16.F32.PACK_AB R34, R37, R36 ;  /* 0x000000242522723e */ /* 0x000fc400000010ff */
[----:B------:R-:W-:Y:S02]  /*1f30*/  F2FP.BF16.F32.PACK_AB R35, R39, R38 ;  /* 0x000000262723723e */ /* 0x000fe400000010ff */
[----:B------:R-:W-:-:S03]  /*1f40*/  LEA R6, R2, UR10, 0x1 ;  /* 0x0000000a02067c11 */ /* 0x000fc6000f8e08ff */
[----:B------:R-:W1:Y:S01]  /*1f50*/  LDC.64 R2, c[0x0][0x220] ;  /* 0x00008800ff027b82 */ /* 0x000e620000000a00 */
[----:B------:R-:W-:Y:S02]  /*1f60*/  SHF.R.U32.HI R0, RZ, 0x2, R0 ;  /* 0x00000002ff007819 */ /* 0x000fe40000011600 */
[----:B------:R-:W-:Y:S02]  /*1f70*/  LOP3.LUT R9, R9, 0x18, R4, 0xf8, !PT ;  /* 0x0000001809097812 */ /* 0x000fe400078ef804 */
[----:B------:R-:W-:Y:S02]  /*1f80*/  SGXT.U32 R0, R0, 0x5 ;  /* 0x000000050000781a */ /* 0x000fe40000000000 */
[----:B------:R-:W-:Y:S02]  /*1f90*/  ISETP.GE.AND P0, PT, R9, 0xc00, PT ;  /* 0x00000c000900780c */ /* 0x000fe40003f06270 */
[----:B------:R-:W-:-:S04]  /*1fa0*/  LOP3.LUT R0, R0, R15, RZ, 0xfc, !PT ;  /* 0x0000000f00007212 */ /* 0x000fc800078efcff */
[C---:B------:R-:W-:Y:S01]  /*1fb0*/  LOP3.LUT R4, R0.reuse, 0x20, RZ, 0xfc, !PT ;  /* 0x0000002000047812 */ /* 0x040fe200078efcff */
[C---:B------:R-:W-:Y:S01]  /*1fc0*/  IMAD R9, R0.reuse, 0xc00, R9 ;  /* 0x00000c0000097824 */ /* 0x040fe200078e0209 */
[----:B------:R-:W-:Y:S01]  /*1fd0*/  ISETP.LT.AND P1, PT, R0, 0x1000, !P0 ;  /* 0x000010000000780c */ /* 0x000fe20004721270 */
[----:B------:R-:W-:Y:S01]  /*1fe0*/  STSM.16.M88.4 [R5], R24 ;  /* 0x0000001805007844 */ /* 0x000fe20000000200 */
[----:B------:R-:W-:-:S03]  /*1ff0*/  ISETP.LT.AND P0, PT, R4, 0x1000, !P0 ;  /* 0x000010000400780c */ /* 0x000fc60004701270 */
[----:B------:R1:W-:Y:S01]  /*2000*/  STSM.16.M88.4 [R5+0x20], R32 ;  /* 0x0000202005007844 */ /* 0x0003e20000000200 */
[----:B------:R-:W-:Y:S01]  /*2010*/  BAR.SYNC.DEFER_BLOCKING 0x0 ;  /* 0x0000000000007b1d */ /* 0x000fe20000010000 */
[----:B-1----:R-:W-:-:S05]  /*2020*/  IMAD.WIDE R4, R9, 0x2, R2 ;  /* 0x0000000209047825 */ /* 0x002fca00078e0202 */
[----:B------:R-:W1:Y:S04]  /*2030*/  LDS.128 R16, [R6] ;  /* 0x0000000006107984 */ /* 0x000e680000000c00 */
[----:B-1----:R1:W-:Y:S01]  /*2040*/  @P1 STG.E.128 desc[UR14][R4.64], R16 ;  /* 0x0000001004001986 */ /* 0x0023e2000c101d0e */
[----:B------:R-:W-:Y:S05]  /*2050*/  @!P0 EXIT ;  /* 0x000000000000894d */ /* 0x000fea0003800000 */
[----:B-1----:R-:W1:Y:S01]  /*2060*/  LDS.128 R4, [R6+0xa00] ;  /* 0x000a000006047984 */ /* 0x002e620000000c00 */
[----:B------:R-:W-:-:S04]  /*2070*/  VIADD R9, R9, 0x18000 ;  /* 0x0001800009097836 */ /* 0x000fc80000000000 */
[----:B------:R-:W-:-:S05]  /*2080*/  IMAD.WIDE R2, R9, 0x2, R2 ;  /* 0x0000000209027825 */ /* 0x000fca00078e0202 */
[----:B-1----:R-:W-:Y:S01]  /*2090*/  STG.E.128 desc[UR14][R2.64], R4 ;  /* 0x0000000402007986 */ /* 0x002fe2000c101d0e */
[----:B------:R-:W-:Y:S05]  /*20a0*/  EXIT ;  /* 0x000000000000794d */ /* 0x000fea0003800000 */
.L_x_1:
[----:B------:R-:W-:-:S00]  /*20b0*/  BRA `(.L_x_1) ;  /* 0xfffffffc00fc7947 */ /* 0x000fc0000383ffff */
[----:B------:R-:W-:-:S00]  /*20c0*/  NOP ;  /* 0x0000000000007918 */ /* 0x000fc00000000000 */
        /* <DEDUP_REMOVED lines=11> */
.L_x_2:


//--------------------- .nv.shared.triton_mm      --------------------------
	.section	.nv.shared.triton_mm,"aw",@nobits
	.sectionflags	@""
	.align	16
	.zero		1024


//--------------------- .nv.constant0.triton_mm   --------------------------
	.section	.nv.constant0.triton_mm,"a",@progbits
	.sectionflags	@""
	.align	4
.nv.constant0.triton_mm:
	.zero		552
